//
// Generated by NVIDIA NVVM Compiler
//
// Compiler Build ID: CL-36424714
// Cuda compilation tools, release 13.0, V13.0.88
// Based on NVVM 20.0.0
//

.version 9.0
.target sm_100
.address_size 64

	// .globl	vector_add_ptx

.visible .entry vector_add_ptx(
	.param .u64 .ptr .align 1 vector_add_ptx_param_0,
	.param .u64 .ptr .align 1 vector_add_ptx_param_1,
	.param .u64 .ptr .align 1 vector_add_ptx_param_2,
	.param .u32 vector_add_ptx_param_3
)
{
	.reg .pred 	%p<2>;
	.reg .b32 	%r<9>;
	.reg .b64 	%rd<11>;

	ld.param.u64 	%rd1, [vector_add_ptx_param_0];
	ld.param.u64 	%rd2, [vector_add_ptx_param_1];
	ld.param.u64 	%rd3, [vector_add_ptx_param_2];
	ld.param.u32 	%r2, [vector_add_ptx_param_3];
	mov.u32 	%r3, %ctaid.x;
	mov.u32 	%r4, %ntid.x;
	mov.u32 	%r5, %tid.x;
	mad.lo.s32 	%r1, %r3, %r4, %r5;
	setp.ge.s32 	%p1, %r1, %r2;
	@%p1 bra 	$L__BB0_2;
	cvta.to.global.u64 	%rd4, %rd1;
	cvta.to.global.u64 	%rd5, %rd2;
	cvta.to.global.u64 	%rd6, %rd3;
	mul.wide.s32 	%rd7, %r1, 4;
	add.s64 	%rd8, %rd4, %rd7;
	ld.global.u32 	%r6, [%rd8];
	add.s64 	%rd9, %rd5, %rd7;
	ld.global.u32 	%r7, [%rd9];
	add.s32 	%r8, %r7, %r6;
	add.s64 	%rd10, %rd6, %rd7;
	st.global.u32 	[%rd10], %r8;
$L__BB0_2:
	ret;

}


// ===== COMPILED SASS (sm_100) =====

	.target	sm_100

	.elftype	@"ET_EXEC"


//--------------------- .note.nv.tkinfo           --------------------------
	.section	.note.nv.tkinfo,"",@"SHT_NOTE"
	.sectionflags	@"SHF_NOTE_NV_TKINFO"
	.tkinfo
        /*0018*/ 	.word	0x00000002
        /*0030*/ 	.string	""
        /*0030*/ 	.string	"ptxas"
        /*0030*/ 	.string	"Cuda compilation tools, release 13.0, V13.0.88"
        /*0030*/ 	.string	"Build cuda_13.0.r13.0/compiler.36424714_0"
        /*0030*/ 	.string	"-arch sm_100 -m 64 "



//--------------------- .note.nv.cuinfo           --------------------------
	.section	.note.nv.cuinfo,"",@"SHT_NOTE"
	.sectionflags	@"SHF_NOTE_NV_CUINFO"
        /*0018*/ 	.short	0x0002
        /*001a*/ 	.short	0x0064
        /*001c*/ 	.short	0x0082
	.zero		2


//--------------------- .nv.info                  --------------------------
	.section	.nv.info,"",@"SHT_CUDA_INFO"
	.align	4


	//----- nvinfo : EIATTR_REGCOUNT
	.align		4
        /*0000*/ 	.byte	0x04, 0x2f
        /*0002*/ 	.short	(.L_1 - .L_0)
	.align		4
.L_0:
        /*0004*/ 	.word	index@(vector_add_ptx)
        /*0008*/ 	.word	0x0000000c


	//----- nvinfo : EIATTR_FRAME_SIZE
	.align		4
.L_1:
        /*000c*/ 	.byte	0x04, 0x11
        /*000e*/ 	.short	(.L_3 - .L_2)
	.align		4
.L_2:
        /*0010*/ 	.word	index@(vector_add_ptx)
        /*0014*/ 	.word	0x00000000


	//----- nvinfo : EIATTR_MIN_STACK_SIZE
	.align		4
.L_3:
        /*0018*/ 	.byte	0x04, 0x12
        /*001a*/ 	.short	(.L_5 - .L_4)
	.align		4
.L_4:
        /*001c*/ 	.word	index@(vector_add_ptx)
        /*0020*/ 	.word	0x00000000
.L_5:


//--------------------- .nv.compat                --------------------------
	.section	.nv.compat,"",@"SHT_CUDA_COMPAT_INFO"
	.align	4
        /*0000*/ 	.byte	0x02, 0x09, 0x00, 0x00, 0x02, 0x02, 0x01, 0x00, 0x02, 0x05, 0x05, 0x00, 0x03, 0x07, 0x01, 0x01
        /*0010*/ 	.byte	0x02, 0x03, 0x00, 0x00, 0x02, 0x06, 0x01, 0x00, 0x04, 0x0b, 0x08, 0x00, 0x09, 0x00, 0x00, 0x00
        /*0020*/ 	.byte	0x00, 0x00, 0x00, 0x00


//--------------------- .nv.info.vector_add_ptx   --------------------------
	.section	.nv.info.vector_add_ptx,"",@"SHT_CUDA_INFO"
	.sectionflags	@""
	.align	4


	//----- nvinfo : EIATTR_CUDA_API_VERSION
	.align		4
        /*0000*/ 	.byte	0x04, 0x37
        /*0002*/ 	.short	(.L_7 - .L_6)
.L_6:
        /*0004*/ 	.word	0x00000082


	//----- nvinfo : EIATTR_KPARAM_INFO
	.align		4
.L_7:
        /*0008*/ 	.byte	0x04, 0x17
        /*000a*/ 	.short	(.L_9 - .L_8)
.L_8:
        /*000c*/ 	.word	0x00000000
        /*0010*/ 	.short	0x0003
        /*0012*/ 	.short	0x0018
        /*0014*/ 	.byte	0x00, 0xf0, 0x11, 0x00


	//----- nvinfo : EIATTR_KPARAM_INFO
	.align		4
.L_9:
        /*0018*/ 	.byte	0x04, 0x17
        /*001a*/ 	.short	(.L_11 - .L_10)
.L_10:
        /*001c*/ 	.word	0x00000000
        /*0020*/ 	.short	0x0002
        /*0022*/ 	.short	0x0010
        /*0024*/ 	.byte	0x00, 0xf5, 0x21, 0x00


	//----- nvinfo : EIATTR_KPARAM_INFO
	.align		4
.L_11:
        /*0028*/ 	.byte	0x04, 0x17
        /*002a*/ 	.short	(.L_13 - .L_12)
.L_12:
        /*002c*/ 	.word	0x00000000
        /*0030*/ 	.short	0x0001
        /*0032*/ 	.short	0x0008
        /*0034*/ 	.byte	0x00, 0xf5, 0x21, 0x00


	//----- nvinfo : EIATTR_KPARAM_INFO
	.align		4
.L_13:
        /*0038*/ 	.byte	0x04, 0x17
        /*003a*/ 	.short	(.L_15 - .L_14)
.L_14:
        /*003c*/ 	.word	0x00000000
        /*0040*/ 	.short	0x0000
        /*0042*/ 	.short	0x0000
        /*0044*/ 	.byte	0x00, 0xf5, 0x21, 0x00


	//----- nvinfo : EIATTR_SPARSE_MMA_MASK
	.align		4
.L_15:
        /*0048*/ 	.byte	0x03, 0x50
        /*004a*/ 	.short	0x0000


	//----- nvinfo : EIATTR_MAXREG_COUNT
	.align		4
        /*004c*/ 	.byte	0x03, 0x1b
        /*004e*/ 	.short	0x00ff


	//----- nvinfo : EIATTR_MERCURY_ISA_VERSION
	.align		4
        /*0050*/ 	.byte	0x03, 0x5f
        /*0052*/ 	.short	0x0101


	//----- nvinfo : EIATTR_VRC_CTA_INIT_COUNT
	.align		4
        /*0054*/ 	.byte	0x02, 0x4a
	.zero		1
	.zero		1


	//----- nvinfo : EIATTR_EXIT_INSTR_OFFSETS
	.align		4
        /*0058*/ 	.byte	0x04, 0x1c
        /*005a*/ 	.short	(.L_17 - .L_16)


	//   ....[0]....
.L_16:
        /*005c*/ 	.word	0x00000070


	//   ....[1]....
        /*0060*/ 	.word	0x00000130


	//----- nvinfo : EIATTR_CBANK_PARAM_SIZE
	.align		4
.L_17:
        /*0064*/ 	.byte	0x03, 0x19
        /*0066*/ 	.short	0x001c


	//----- nvinfo : EIATTR_PARAM_CBANK
	.align		4
        /*0068*/ 	.byte	0x04, 0x0a
        /*006a*/ 	.short	(.L_19 - .L_18)
	.align		4
.L_18:
        /*006c*/ 	.word	index@(.nv.constant0.vector_add_ptx)
        /*0070*/ 	.short	0x0380
        /*0072*/ 	.short	0x001c


	//----- nvinfo : EIATTR_SW_WAR
	.align		4
.L_19:
        /*0074*/ 	.byte	0x04, 0x36
        /*0076*/ 	.short	(.L_21 - .L_20)
.L_20:
        /*0078*/ 	.word	0x00000008
.L_21:


//--------------------- .nv.callgraph             --------------------------
	.section	.nv.callgraph,"",@"SHT_CUDA_CALLGRAPH"
	.align	4
	.sectionentsize	8
	.align		4
        /*0000*/ 	.word	0x00000000
	.align		4
        /*0004*/ 	.word	0xffffffff
	.align		4
        /*0008*/ 	.word	0x00000000
	.align		4
        /*000c*/ 	.word	0xfffffffe
	.align		4
        /*0010*/ 	.word	0x00000000
	.align		4
        /*0014*/ 	.word	0xfffffffd
	.align		4
        /*0018*/ 	.word	0x00000000
	.align		4
        /*001c*/ 	.word	0xfffffffc


//--------------------- .text.vector_add_ptx      --------------------------
	.section	.text.vector_add_ptx,"ax",@progbits
	.align	128
        .global         vector_add_ptx
        .type           vector_add_ptx,@function
        .size           vector_add_ptx,(.L_x_1 - vector_add_ptx)
        .other          vector_add_ptx,@"STO_CUDA_ENTRY STV_DEFAULT"
vector_add_ptx:
.text.vector_add_ptx:
[----:B------:R-:W-:Y:S01]  /*0000*/  LDC R1, c[0x0][0x37c] ;  /* 0x0000df00ff017b82 */ /* 0x000fe20000000800 */
[----:B------:R-:W0:Y:S07]  /*0010*/  S2R R0, SR_TID.X ;  /* 0x0000000000007919 */ /* 0x000e2e0000002100 */
[----:B------:R-:W0:Y:S01]  /*0020*/  S2UR UR4, SR_CTAID.X ;  /* 0x00000000000479c3 */ /* 0x000e220000002500 */
[----:B------:R-:W1:Y:S07]  /*0030*/  LDCU UR5, c[0x0][0x398] ;  /* 0x00007300ff0577ac */ /* 0x000e6e0008000800 */
[----:B------:R-:W0:Y:S02]  /*0040*/  LDC R9, c[0x0][0x360] ;  /* 0x0000d800ff097b82 */ /* 0x000e240000000800 */
[----:B0-----:R-:W-:-:S05]  /*0050*/  IMAD R9, R9, UR4, R0 ;  /* 0x0000000409097c24 */ /* 0x001fca000f8e0200 */
[----:B-1----:R-:W-:-:S13]  /*0060*/  ISETP.GE.AND P0, PT, R9, UR5, PT ;  /* 0x0000000509007c0c */ /* 0x002fda000bf06270 */
[----:B------:R-:W-:Y:S05]  /*0070*/  @P0 EXIT ;  /* 0x000000000000094d */ /* 0x000fea0003800000 */
[----:B------:R-:W0:Y:S01]  /*0080*/  LDC.64 R2, c[0x0][0x380] ;  /* 0x0000e000ff027b82 */ /* 0x000e220000000a00 */
[----:B------:R-:W1:Y:S07]  /*0090*/  LDCU.64 UR4, c[0x0][0x358] ;  /* 0x00006b00ff0477ac */ /* 0x000e6e0008000a00 */
[----:B------:R-:W2:Y:S08]  /*00a0*/  LDC.64 R4, c[0x0][0x388] ;  /* 0x0000e200ff047b82 */ /* 0x000eb00000000a00 */
[----:B------:R-:W3:Y:S01]  /*00b0*/  LDC.64 R6, c[0x0][0x390] ;  /* 0x0000e400ff067b82 */ /* 0x000ee20000000a00 */
[----:B0-----:R-:W-:-:S06]  /*00c0*/  IMAD.WIDE R2, R9, 0x4, R2 ;  /* 0x0000000409027825 */ /* 0x001fcc00078e0202 */
[----:B-1----:R-:W4:Y:S01]  /*00d0*/  LDG.E R2, desc[UR4][R2.64] ;  /* 0x0000000402027981 */ /* 0x002f22000c1e1900 */
[----:B--2---:R-:W-:-:S06]  /*00e0*/  IMAD.WIDE R4, R9, 0x4, R4 ;  /* 0x0000000409047825 */ /* 0x004fcc00078e0204 */
[----:B------:R-:W4:Y:S01]  /*00f0*/  LDG.E R5, desc[UR4][R4.64] ;  /* 0x0000000404057981 */ /* 0x000f22000c1e1900 */
[----:B---3--:R-:W-:Y:S01]  /*0100*/  IMAD.WIDE R6, R9, 0x4, R6 ;  /* 0x0000000409067825 */ /* 0x008fe200078e0206 */
[----:B----4-:R-:W-:-:S05]  /*0110*/  IADD3 R9, PT, PT, R2, R5, RZ ;  /* 0x0000000502097210 */ /* 0x010fca0007ffe0ff */
[----:B------:R-:W-:Y:S01]  /*0120*/  STG.E desc[UR4][R6.64], R9 ;  /* 0x0000000906007986 */ /* 0x000fe2000c101904 */
[----:B------:R-:W-:Y:S05]  /*0130*/  EXIT ;  /* 0x000000000000794d */ /* 0x000fea0003800000 */
.L_x_0:
[----:B------:R-:W-:-:S00]  /*0140*/  BRA `(.L_x_0) ;  /* 0xfffffffc00fc7947 */ /* 0x000fc0000383ffff */
[----:B------:R-:W-:-:S00]  /*0150*/  NOP ;  /* 0x0000000000007918 */ /* 0x000fc00000000000 */
        /* <DEDUP_REMOVED lines=10> */
.L_x_1:


//--------------------- .nv.shared.reserved.0     --------------------------
	.section	.nv.shared.reserved.0,"aw",@nobits
	.weak		__nv_reservedSMEM_offset_0_alias
	.size		__nv_reservedSMEM_offset_0_alias, 0, 64
	.other		__nv_reservedSMEM_offset_0_alias,@"STO_CUDA_RESERVED_SHARED STV_DEFAULT"
__nv_reservedSMEM_offset_0_alias:
	.zero		0
	.zero		64


//--------------------- .nv.constant0.vector_add_ptx --------------------------
	.section	.nv.constant0.vector_add_ptx,"a",@progbits
	.sectionflags	@""
	.align	4
.nv.constant0.vector_add_ptx:
	.zero		924


//--------------------- SYMBOLS --------------------------

	.type		.nv.reservedSmem.offset0,@object
	.size		.nv.reservedSmem.offset0,0x4
